//
// Generated by NVIDIA NVVM Compiler
//
// Compiler Build ID: CL-36424714
// Cuda compilation tools, release 13.0, V13.0.88
// Based on NVVM 20.0.0
//

.version 9.0
.target sm_100
.address_size 64

// _ZZN32_GLOBAL__N__ec61a373_4_k_cu_main13bank_conflictEPfiE4smem has been demoted
.global .align 4 .b8 __cudart_i2opi_f[24] = {65, 144, 67, 60, 153, 149, 98, 219, 192, 221, 52, 245, 209, 87, 39, 252, 41, 21, 68, 78, 110, 131, 249, 162};

.entry _ZN32_GLOBAL__N__ec61a373_4_k_cu_main13bank_conflictEPfi(
	.param .u64 .ptr .align 1 _ZN32_GLOBAL__N__ec61a373_4_k_cu_main13bank_conflictEPfi_param_0,
	.param .u32 _ZN32_GLOBAL__N__ec61a373_4_k_cu_main13bank_conflictEPfi_param_1
)
{
	.local .align 4 .b8 	__local_depot0[28];
	.reg .b64 	%SP;
	.reg .b64 	%SPL;
	.reg .pred 	%p<9>;
	.reg .b32 	%r<50>;
	.reg .b32 	%f<29>;
	.reg .b64 	%rd<25>;
	.reg .b64 	%fd<3>;
	// demoted variable
	.shared .align 4 .b8 _ZZN32_GLOBAL__N__ec61a373_4_k_cu_main13bank_conflictEPfiE4smem[128];
	mov.u64 	%SPL, __local_depot0;
	ld.param.u64 	%rd9, [_ZN32_GLOBAL__N__ec61a373_4_k_cu_main13bank_conflictEPfi_param_0];
	ld.param.u32 	%r18, [_ZN32_GLOBAL__N__ec61a373_4_k_cu_main13bank_conflictEPfi_param_1];
	add.u64 	%rd1, %SPL, 0;
	mov.u32 	%r19, %ctaid.x;
	mov.u32 	%r20, %ntid.x;
	mov.u32 	%r1, %tid.x;
	mad.lo.s32 	%r2, %r19, %r20, %r1;
	and.b32  	%r21, %r1, 31;
	cvt.rn.f32.u32 	%f1, %r21;
	mul.f32 	%f7, %f1, 0f3F22F983;
	cvt.rni.s32.f32 	%r49, %f7;
	cvt.rn.f32.s32 	%f8, %r49;
	fma.rn.f32 	%f9, %f8, 0fBFC90FDA, %f1;
	fma.rn.f32 	%f10, %f8, 0fB3A22168, %f9;
	fma.rn.f32 	%f28, %f8, 0fA7C234C5, %f10;
	abs.f32 	%f3, %f1;
	setp.ltu.f32 	%p1, %f3, 0f47CE4780;
	@%p1 bra 	$L__BB0_8;
	setp.neu.f32 	%p2, %f3, 0f7F800000;
	@%p2 bra 	$L__BB0_3;
	mov.f32 	%f13, 0f00000000;
	mul.rn.f32 	%f28, %f1, %f13;
	mov.b32 	%r49, 0;
	bra.uni 	$L__BB0_8;
$L__BB0_3:
	mov.b32 	%r4, %f1;
	shl.b32 	%r23, %r4, 8;
	or.b32  	%r5, %r23, -2147483648;
	mov.b64 	%rd24, 0;
	mov.b32 	%r46, 0;
	mov.u64 	%rd22, __cudart_i2opi_f;
	mov.u64 	%rd23, %rd1;
$L__BB0_4:
	.pragma "nounroll";
	ld.global.nc.u32 	%r24, [%rd22];
	mad.wide.u32 	%rd13, %r24, %r5, %rd24;
	shr.u64 	%rd24, %rd13, 32;
	st.local.u32 	[%rd23], %rd13;
	add.s32 	%r46, %r46, 1;
	add.s64 	%rd23, %rd23, 4;
	add.s64 	%rd22, %rd22, 4;
	setp.ne.s32 	%p3, %r46, 6;
	@%p3 bra 	$L__BB0_4;
	shr.u32 	%r25, %r4, 23;
	st.local.u32 	[%rd1+24], %rd24;
	and.b32  	%r8, %r25, 31;
	add.s32 	%r26, %r25, -128;
	shr.u32 	%r27, %r26, 5;
	mul.wide.u32 	%rd14, %r27, 4;
	sub.s64 	%rd8, %rd1, %rd14;
	ld.local.u32 	%r47, [%rd8+24];
	ld.local.u32 	%r48, [%rd8+20];
	setp.eq.s32 	%p4, %r8, 0;
	@%p4 bra 	$L__BB0_7;
	shf.l.wrap.b32 	%r47, %r48, %r47, %r8;
	ld.local.u32 	%r28, [%rd8+16];
	shf.l.wrap.b32 	%r48, %r28, %r48, %r8;
$L__BB0_7:
	shr.u32 	%r29, %r47, 30;
	shf.l.wrap.b32 	%r30, %r48, %r47, 2;
	shl.b32 	%r31, %r48, 2;
	shr.u32 	%r32, %r30, 31;
	add.s32 	%r49, %r32, %r29;
	shr.s32 	%r33, %r30, 31;
	xor.b32  	%r34, %r33, %r30;
	xor.b32  	%r35, %r33, %r31;
	cvt.u64.u32 	%rd15, %r34;
	shl.b64 	%rd16, %rd15, 32;
	cvt.u64.u32 	%rd17, %r35;
	or.b64  	%rd18, %rd16, %rd17;
	cvt.rn.f64.s64 	%fd1, %rd18;
	mul.f64 	%fd2, %fd1, 0d3BF921FB54442D19;
	cvt.rn.f32.f64 	%f11, %fd2;
	neg.f32 	%f12, %f11;
	setp.lt.s32 	%p5, %r30, 0;
	selp.f32 	%f28, %f12, %f11, %p5;
$L__BB0_8:
	mul.rn.f32 	%f14, %f28, %f28;
	and.b32  	%r37, %r49, 1;
	setp.eq.b32 	%p6, %r37, 1;
	selp.f32 	%f15, 0f3F800000, %f28, %p6;
	fma.rn.f32 	%f16, %f14, %f15, 0f00000000;
	fma.rn.f32 	%f17, %f14, 0f37CBAC00, 0fBAB607ED;
	selp.f32 	%f18, %f17, 0fB94D4153, %p6;
	selp.f32 	%f19, 0f3D2AAABB, 0f3C0885E4, %p6;
	fma.rn.f32 	%f20, %f18, %f14, %f19;
	selp.f32 	%f21, 0fBEFFFFFF, 0fBE2AAAA8, %p6;
	fma.rn.f32 	%f22, %f20, %f14, %f21;
	fma.rn.f32 	%f23, %f22, %f16, %f15;
	and.b32  	%r38, %r49, 2;
	setp.eq.s32 	%p7, %r38, 0;
	mov.f32 	%f24, 0f00000000;
	sub.f32 	%f25, %f24, %f23;
	selp.f32 	%f26, %f23, %f25, %p7;
	shl.b32 	%r39, %r1, 1;
	and.b32  	%r40, %r39, 32;
	shl.b32 	%r41, %r1, 2;
	and.b32  	%r42, %r41, 60;
	add.s32 	%r43, %r42, %r40;
	shl.b32 	%r44, %r43, 2;
	mov.u32 	%r45, _ZZN32_GLOBAL__N__ec61a373_4_k_cu_main13bank_conflictEPfiE4smem;
	add.s32 	%r17, %r45, %r44;
	st.shared.f32 	[%r17], %f26;
	bar.sync 	0;
	setp.ge.u32 	%p8, %r2, %r18;
	@%p8 bra 	$L__BB0_10;
	ld.shared.f32 	%f27, [%r17];
	cvta.to.global.u64 	%rd19, %rd9;
	mul.wide.u32 	%rd20, %r2, 4;
	add.s64 	%rd21, %rd19, %rd20;
	st.global.f32 	[%rd21], %f27;
$L__BB0_10:
	ret;

}
.entry _ZN32_GLOBAL__N__ec61a373_4_k_cu_main14memory_paddingEv()
{


	ret;

}


// ===== COMPILED SASS (sm_100) =====

	.target	sm_100

	.elftype	@"ET_EXEC"


//--------------------- .note.nv.tkinfo           --------------------------
	.section	.note.nv.tkinfo,"",@"SHT_NOTE"
	.sectionflags	@"SHF_NOTE_NV_TKINFO"
	.tkinfo
        /*0018*/ 	.word	0x00000002
        /*0030*/ 	.string	""
        /*0030*/ 	.string	"ptxas"
        /*0030*/ 	.string	"Cuda compilation tools, release 13.0, V13.0.88"
        /*0030*/ 	.string	"Build cuda_13.0.r13.0/compiler.36424714_0"
        /*0030*/ 	.string	"-arch sm_100 -m 64 "



//--------------------- .note.nv.cuinfo           --------------------------
	.section	.note.nv.cuinfo,"",@"SHT_NOTE"
	.sectionflags	@"SHF_NOTE_NV_CUINFO"
        /*0018*/ 	.short	0x0002
        /*001a*/ 	.short	0x0064
        /*001c*/ 	.short	0x0082
	.zero		2


//--------------------- .nv.info                  --------------------------
	.section	.nv.info,"",@"SHT_CUDA_INFO"
	.align	4


	//----- nvinfo : EIATTR_REGCOUNT
	.align		4
        /*0000*/ 	.byte	0x04, 0x2f
        /*0002*/ 	.short	(.L_2 - .L_1)
	.align		4
.L_1:
        /*0004*/ 	.word	index@(_ZN32_GLOBAL__N__ec61a373_4_k_cu_main13bank_conflictEPfi)
        /*0008*/ 	.word	0x00000013


	//----- nvinfo : EIATTR_FRAME_SIZE
	.align		4
.L_2:
        /*000c*/ 	.byte	0x04, 0x11
        /*000e*/ 	.short	(.L_4 - .L_3)
	.align		4
.L_3:
        /*0010*/ 	.word	index@(_ZN32_GLOBAL__N__ec61a373_4_k_cu_main13bank_conflictEPfi)
        /*0014*/ 	.word	0x00000000


	//----- nvinfo : EIATTR_REGCOUNT
	.align		4
.L_4:
        /*0018*/ 	.byte	0x04, 0x2f
        /*001a*/ 	.short	(.L_6 - .L_5)
	.align		4
.L_5:
        /*001c*/ 	.word	index@(_ZN32_GLOBAL__N__ec61a373_4_k_cu_main14memory_paddingEv)
        /*0020*/ 	.word	0x00000004


	//----- nvinfo : EIATTR_FRAME_SIZE
	.align		4
.L_6:
        /*0024*/ 	.byte	0x04, 0x11
        /*0026*/ 	.short	(.L_8 - .L_7)
	.align		4
.L_7:
        /*0028*/ 	.word	index@(_ZN32_GLOBAL__N__ec61a373_4_k_cu_main14memory_paddingEv)
        /*002c*/ 	.word	0x00000000


	//----- nvinfo : EIATTR_MIN_STACK_SIZE
	.align		4
.L_8:
        /*0030*/ 	.byte	0x04, 0x12
        /*0032*/ 	.short	(.L_10 - .L_9)
	.align		4
.L_9:
        /*0034*/ 	.word	index@(_ZN32_GLOBAL__N__ec61a373_4_k_cu_main14memory_paddingEv)
        /*0038*/ 	.word	0x00000000


	//----- nvinfo : EIATTR_MIN_STACK_SIZE
	.align		4
.L_10:
        /*003c*/ 	.byte	0x04, 0x12
        /*003e*/ 	.short	(.L_12 - .L_11)
	.align		4
.L_11:
        /*0040*/ 	.word	index@(_ZN32_GLOBAL__N__ec61a373_4_k_cu_main13bank_conflictEPfi)
        /*0044*/ 	.word	0x00000000
.L_12:


//--------------------- .nv.compat                --------------------------
	.section	.nv.compat,"",@"SHT_CUDA_COMPAT_INFO"
	.align	4
        /*0000*/ 	.byte	0x02, 0x09, 0x00, 0x00, 0x02, 0x02, 0x01, 0x00, 0x02, 0x05, 0x05, 0x00, 0x03, 0x07, 0x01, 0x01
        /*0010*/ 	.byte	0x02, 0x03, 0x00, 0x00, 0x02, 0x06, 0x01, 0x00, 0x04, 0x0b, 0x08, 0x00, 0x01, 0x00, 0x00, 0x00
        /*0020*/ 	.byte	0x00, 0x00, 0x00, 0x00


//--------------------- .nv.info._ZN32_GLOBAL__N__ec61a373_4_k_cu_main14memory_paddingEv --------------------------
	.section	.nv.info._ZN32_GLOBAL__N__ec61a373_4_k_cu_main14memory_paddingEv,"",@"SHT_CUDA_INFO"
	.sectionflags	@""
	.align	4


	//----- nvinfo : EIATTR_CUDA_API_VERSION
	.align		4
        /*0000*/ 	.byte	0x04, 0x37
        /*0002*/ 	.short	(.L_14 - .L_13)
.L_13:
        /*0004*/ 	.word	0x00000082


	//----- nvinfo : EIATTR_SPARSE_MMA_MASK
	.align		4
.L_14:
        /*0008*/ 	.byte	0x03, 0x50
        /*000a*/ 	.short	0x0000


	//----- nvinfo : EIATTR_MAXREG_COUNT
	.align		4
        /*000c*/ 	.byte	0x03, 0x1b
        /*000e*/ 	.short	0x00ff


	//----- nvinfo : EIATTR_MERCURY_ISA_VERSION
	.align		4
        /*0010*/ 	.byte	0x03, 0x5f
        /*0012*/ 	.short	0x0101


	//----- nvinfo : EIATTR_VRC_CTA_INIT_COUNT
	.align		4
        /*0014*/ 	.byte	0x02, 0x4a
	.zero		1
	.zero		1


	//----- nvinfo : EIATTR_EXIT_INSTR_OFFSETS
	.align		4
        /*0018*/ 	.byte	0x04, 0x1c
        /*001a*/ 	.short	(.L_16 - .L_15)


	//   ....[0]....
.L_15:
        /*001c*/ 	.word	0x00000010


	//----- nvinfo : EIATTR_SW_WAR
	.align		4
.L_16:
        /*0020*/ 	.byte	0x04, 0x36
        /*0022*/ 	.short	(.L_18 - .L_17)
.L_17:
        /*0024*/ 	.word	0x00000008
.L_18:


//--------------------- .nv.info._ZN32_GLOBAL__N__ec61a373_4_k_cu_main13bank_conflictEPfi --------------------------
	.section	.nv.info._ZN32_GLOBAL__N__ec61a373_4_k_cu_main13bank_conflictEPfi,"",@"SHT_CUDA_INFO"
	.sectionflags	@""
	.align	4


	//----- nvinfo : EIATTR_CUDA_API_VERSION
	.align		4
        /*0000*/ 	.byte	0x04, 0x37
        /*0002*/ 	.short	(.L_20 - .L_19)
.L_19:
        /*0004*/ 	.word	0x00000082


	//----- nvinfo : EIATTR_KPARAM_INFO
	.align		4
.L_20:
        /*0008*/ 	.byte	0x04, 0x17
        /*000a*/ 	.short	(.L_22 - .L_21)
.L_21:
        /*000c*/ 	.word	0x00000000
        /*0010*/ 	.short	0x0001
        /*0012*/ 	.short	0x0008
        /*0014*/ 	.byte	0x00, 0xf0, 0x11, 0x00


	//----- nvinfo : EIATTR_KPARAM_INFO
	.align		4
.L_22:
        /*0018*/ 	.byte	0x04, 0x17
        /*001a*/ 	.short	(.L_24 - .L_23)
.L_23:
        /*001c*/ 	.word	0x00000000
        /*0020*/ 	.short	0x0000
        /*0022*/ 	.short	0x0000
        /*0024*/ 	.byte	0x00, 0xf5, 0x21, 0x00


	//----- nvinfo : EIATTR_SPARSE_MMA_MASK
	.align		4
.L_24:
        /*0028*/ 	.byte	0x03, 0x50
        /*002a*/ 	.short	0x0000


	//----- nvinfo : EIATTR_MAXREG_COUNT
	.align		4
        /*002c*/ 	.byte	0x03, 0x1b
        /*002e*/ 	.short	0x00ff


	//----- nvinfo : EIATTR_NUM_BARRIERS
	.align		4
        /*0030*/ 	.byte	0x02, 0x4c
        /*0032*/ 	.byte	0x01
	.zero		1


	//----- nvinfo : EIATTR_MERCURY_ISA_VERSION
	.align		4
        /*0034*/ 	.byte	0x03, 0x5f
        /*0036*/ 	.short	0x0101


	//----- nvinfo : EIATTR_VRC_CTA_INIT_COUNT
	.align		4
        /*0038*/ 	.byte	0x02, 0x4a
	.zero		1
	.zero		1


	//----- nvinfo : EIATTR_EXIT_INSTR_OFFSETS
	.align		4
        /*003c*/ 	.byte	0x04, 0x1c
        /*003e*/ 	.short	(.L_26 - .L_25)


	//   ....[0]....
.L_25:
        /*0040*/ 	.word	0x000008a0


	//   ....[1]....
        /*0044*/ 	.word	0x000008f0


	//----- nvinfo : EIATTR_CRS_STACK_SIZE
	.align		4
.L_26:
        /*0048*/ 	.byte	0x04, 0x1e
        /*004a*/ 	.short	(.L_28 - .L_27)
.L_27:
        /*004c*/ 	.word	0x00000000


	//----- nvinfo : EIATTR_CBANK_PARAM_SIZE
	.align		4
.L_28:
        /*0050*/ 	.byte	0x03, 0x19
        /*0052*/ 	.short	0x000c


	//----- nvinfo : EIATTR_PARAM_CBANK
	.align		4
        /*0054*/ 	.byte	0x04, 0x0a
        /*0056*/ 	.short	(.L_30 - .L_29)
	.align		4
.L_29:
        /*0058*/ 	.word	index@(.nv.constant0._ZN32_GLOBAL__N__ec61a373_4_k_cu_main13bank_conflictEPfi)
        /*005c*/ 	.short	0x0380
        /*005e*/ 	.short	0x000c


	//----- nvinfo : EIATTR_SW_WAR
	.align		4
.L_30:
        /*0060*/ 	.byte	0x04, 0x36
        /*0062*/ 	.short	(.L_32 - .L_31)
.L_31:
        /*0064*/ 	.word	0x00000008
.L_32:


//--------------------- .nv.callgraph             --------------------------
	.section	.nv.callgraph,"",@"SHT_CUDA_CALLGRAPH"
	.align	4
	.sectionentsize	8
	.align		4
        /*0000*/ 	.word	0x00000000
	.align		4
        /*0004*/ 	.word	0xffffffff
	.align		4
        /*0008*/ 	.word	0x00000000
	.align		4
        /*000c*/ 	.word	0xfffffffe
	.align		4
        /*0010*/ 	.word	0x00000000
	.align		4
        /*0014*/ 	.word	0xfffffffd
	.align		4
        /*0018*/ 	.word	0x00000000
	.align		4
        /*001c*/ 	.word	0xfffffffc


//--------------------- .nv.constant4             --------------------------
	.section	.nv.constant4,"a",@progbits
	.align	8
	.align		8
.nv.constant4:
        /*0000*/ 	.dword	__cudart_i2opi_f


//--------------------- .text._ZN32_GLOBAL__N__ec61a373_4_k_cu_main14memory_paddingEv --------------------------
	.section	.text._ZN32_GLOBAL__N__ec61a373_4_k_cu_main14memory_paddingEv,"ax",@progbits
	.align	128
.text._ZN32_GLOBAL__N__ec61a373_4_k_cu_main14memory_paddingEv:
        .type           _ZN32_GLOBAL__N__ec61a373_4_k_cu_main14memory_paddingEv,@function
        .size           _ZN32_GLOBAL__N__ec61a373_4_k_cu_main14memory_paddingEv,(.L_x_7 - _ZN32_GLOBAL__N__ec61a373_4_k_cu_main14memory_paddingEv)
        .other          _ZN32_GLOBAL__N__ec61a373_4_k_cu_main14memory_paddingEv,@"STO_CUDA_ENTRY STV_DEFAULT"
_ZN32_GLOBAL__N__ec61a373_4_k_cu_main14memory_paddingEv:
[----:B------:R-:W-:Y:S01]  /*0000*/  LDC R1, c[0x0][0x37c] ;  /* 0x0000df00ff017b82 */ /* 0x000fe20000000800 */
[----:B------:R-:W-:Y:S05]  /*0010*/  EXIT ;  /* 0x000000000000794d */ /* 0x000fea0003800000 */
.L_x_0:
[----:B------:R-:W-:-:S00]  /*0020*/  BRA `(.L_x_0) ;  /* 0xfffffffc00fc7947 */ /* 0x000fc0000383ffff */
[----:B------:R-:W-:-:S00]  /*0030*/  NOP ;  /* 0x0000000000007918 */ /* 0x000fc00000000000 */
        /* <DEDUP_REMOVED lines=12> */
.L_x_7:


//--------------------- .text._ZN32_GLOBAL__N__ec61a373_4_k_cu_main13bank_conflictEPfi --------------------------
	.section	.text._ZN32_GLOBAL__N__ec61a373_4_k_cu_main13bank_conflictEPfi,"ax",@progbits
	.align	128
.text._ZN32_GLOBAL__N__ec61a373_4_k_cu_main13bank_conflictEPfi:
        .type           _ZN32_GLOBAL__N__ec61a373_4_k_cu_main13bank_conflictEPfi,@function
        .size           _ZN32_GLOBAL__N__ec61a373_4_k_cu_main13bank_conflictEPfi,(.L_x_8 - _ZN32_GLOBAL__N__ec61a373_4_k_cu_main13bank_conflictEPfi)
        .other          _ZN32_GLOBAL__N__ec61a373_4_k_cu_main13bank_conflictEPfi,@"STO_CUDA_ENTRY STV_DEFAULT"
_ZN32_GLOBAL__N__ec61a373_4_k_cu_main13bank_conflictEPfi:
[----:B------:R-:W-:Y:S01]  /*0000*/  LDC R1, c[0x0][0x37c] ;  /* 0x0000df00ff017b82 */ /* 0x000fe20000000800 */
[----:B------:R-:W0:Y:S07]  /*0010*/  S2R R2, SR_TID.X ;  /* 0x0000000000027919 */ /* 0x000e2e0000002100 */
[----:B------:R-:W1:Y:S01]  /*0020*/  S2UR UR4, SR_CTAID.X ;  /* 0x00000000000479c3 */ /* 0x000e620000002500 */
[----:B------:R-:W2:Y:S01]  /*0030*/  LDCU.64 UR6, c[0x0][0x358] ;  /* 0x00006b00ff0677ac */ /* 0x000ea20008000a00 */
[----:B------:R-:W-:Y:S06]  /*0040*/  BSSY.RECONVERGENT B0, `(.L_x_1) ;  /* 0x0000067000007945 */ /* 0x000fec0003800200 */
[----:B------:R-:W1:Y:S01]  /*0050*/  LDC R5, c[0x0][0x360] ;  /* 0x0000d800ff057b82 */ /* 0x000e620000000800 */
[----:B0-----:R-:W-:-:S04]  /*0060*/  LOP3.LUT R0, R2, 0x1f, RZ, 0xc0, !PT ;  /* 0x0000001f02007812 */ /* 0x001fc800078ec0ff */
[----:B------:R-:W-:-:S04]  /*0070*/  I2FP.F32.U32 R0, R0 ;  /* 0x0000000000007245 */ /* 0x000fc80000201000 */
[C---:B------:R-:W-:Y:S01]  /*0080*/  FSETP.GE.AND P0, PT, |R0|.reuse, 105615, PT ;  /* 0x47ce47800000780b */ /* 0x040fe20003f06200 */
[----:B------:R-:W-:-:S04]  /*0090*/  FMUL R4, R0, 0.63661974668502807617 ;  /* 0x3f22f98300047820 */ /* 0x000fc80000400000 */
[----:B------:R-:W0:Y:S02]  /*00a0*/  F2I.NTZ R8, R4 ;  /* 0x0000000400087305 */ /* 0x000e240000203100 */
[----:B0-----:R-:W-:-:S05]  /*00b0*/  I2FP.F32.S32 R3, R8 ;  /* 0x0000000800037245 */ /* 0x001fca0000201400 */
[----:B------:R-:W-:-:S04]  /*00c0*/  FFMA R6, R3, -1.5707962512969970703, R0 ;  /* 0xbfc90fda03067823 */ /* 0x000fc80000000000 */
[----:B------:R-:W-:-:S04]  /*00d0*/  FFMA R6, R3, -7.5497894158615963534e-08, R6 ;  /* 0xb3a2216803067823 */ /* 0x000fc80000000006 */
[----:B------:R-:W-:Y:S01]  /*00e0*/  FFMA R9, R3, -5.3903029534742383927e-15, R6 ;  /* 0xa7c234c503097823 */ /* 0x000fe20000000006 */
[----:B-1----:R-:W-:Y:S01]  /*00f0*/  IMAD R3, R5, UR4, R2 ;  /* 0x0000000405037c24 */ /* 0x002fe2000f8e0202 */
[----:B--2---:R-:W-:Y:S06]  /*0100*/  @!P0 BRA `(.L_x_2) ;  /* 0x0000000400688947 */ /* 0x004fec0003800000 */
[----:B------:R-:W-:-:S13]  /*0110*/  FSETP.NEU.AND P0, PT, |R0|, +INF , PT ;  /* 0x7f8000000000780b */ /* 0x000fda0003f0d200 */
[----:B------:R-:W-:Y:S01]  /*0120*/  @!P0 FMUL R9, RZ, R0 ;  /* 0x00000000ff098220 */ /* 0x000fe20000400000 */
[----:B------:R-:W-:Y:S01]  /*0130*/  @!P0 IMAD.MOV.U32 R8, RZ, RZ, RZ ;  /* 0x000000ffff088224 */ /* 0x000fe200078e00ff */
[----:B------:R-:W-:Y:S06]  /*0140*/  @!P0 BRA `(.L_x_2) ;  /* 0x0000000400588947 */ /* 0x000fec0003800000 */
[----:B------:R-:W-:Y:S01]  /*0150*/  IMAD.SHL.U32 R4, R0, 0x100, RZ ;  /* 0x0000010000047824 */ /* 0x000fe200078e00ff */
[----:B------:R-:W0:Y:S01]  /*0160*/  LDCU.64 UR8, c[0x4][URZ] ;  /* 0x01000000ff0877ac */ /* 0x000e220008000a00 */
[----:B------:R-:W-:Y:S02]  /*0170*/  IMAD.MOV.U32 R11, RZ, RZ, RZ ;  /* 0x000000ffff0b7224 */ /* 0x000fe400078e00ff */
[----:B------:R-:W-:Y:S01]  /*0180*/  IMAD.MOV.U32 R9, RZ, RZ, RZ ;  /* 0x000000ffff097224 */ /* 0x000fe200078e00ff */
[----:B------:R-:W-:Y:S01]  /*0190*/  LOP3.LUT R8, R4, 0x80000000, RZ, 0xfc, !PT ;  /* 0x8000000004087812 */ /* 0x000fe200078efcff */
[----:B------:R-:W-:Y:S01]  /*01a0*/  UMOV UR5, URZ ;  /* 0x000000ff00057c82 */ /* 0x000fe20008000000 */
[----:B------:R-:W-:-:S05]  /*01b0*/  UMOV UR4, URZ ;  /* 0x000000ff00047c82 */ /* 0x000fca0008000000 */
.L_x_3:
[----:B0-----:R-:W-:Y:S02]  /*01c0*/  IMAD.U32 R6, RZ, RZ, UR8 ;  /* 0x00000008ff067e24 */ /* 0x001fe4000f8e00ff */
[----:B------:R-:W-:-:S05]  /*01d0*/  IMAD.U32 R7, RZ, RZ, UR9 ;  /* 0x00000009ff077e24 */ /* 0x000fca000f8e00ff */
[----:B------:R-:W2:Y:S01]  /*01e0*/  LDG.E.CONSTANT R5, desc[UR6][R6.64] ;  /* 0x0000000606057981 */ /* 0x000ea2000c1e9900 */
[----:B------:R-:W-:Y:S01]  /*01f0*/  UIADD3 UR4, UPT, UPT, UR4, 0x1, URZ ;  /* 0x0000000104047890 */ /* 0x000fe2000fffe0ff */
[C---:B------:R-:W-:Y:S01]  /*0200*/  ISETP.EQ.AND P0, PT, R9.reuse, RZ, PT ;  /* 0x000000ff0900720c */ /* 0x040fe20003f02270 */
[----:B------:R-:W-:Y:S01]  /*0210*/  UIADD3 UR8, UP1, UPT, UR8, 0x4, URZ ;  /* 0x0000000408087890 */ /* 0x000fe2000ff3e0ff */
[C---:B------:R-:W-:Y:S01]  /*0220*/  ISETP.EQ.AND P1, PT, R9.reuse, 0x4, PT ;  /* 0x000000040900780c */ /* 0x040fe20003f22270 */
[----:B------:R-:W-:Y:S01]  /*0230*/  UISETP.NE.AND UP0, UPT, UR4, 0x6, UPT ;  /* 0x000000060400788c */ /* 0x000fe2000bf05270 */
[C---:B------:R-:W-:Y:S01]  /*0240*/  ISETP.EQ.AND P2, PT, R9.reuse, 0x8, PT ;  /* 0x000000080900780c */ /* 0x040fe20003f42270 */
[----:B------:R-:W-:Y:S01]  /*0250*/  UIADD3.X UR9, UPT, UPT, URZ, UR9, URZ, UP1, !UPT ;  /* 0x00000009ff097290 */ /* 0x000fe20008ffe4ff */
[C---:B------:R-:W-:Y:S02]  /*0260*/  ISETP.EQ.AND P3, PT, R9.reuse, 0xc, PT ;  /* 0x0000000c0900780c */ /* 0x040fe40003f62270 */
[----:B------:R-:W-:-:S02]  /*0270*/  ISETP.EQ.AND P4, PT, R9, 0x10, PT ;  /* 0x000000100900780c */ /* 0x000fc40003f82270 */
[C---:B------:R-:W-:Y:S02]  /*0280*/  ISETP.EQ.AND P5, PT, R9.reuse, 0x14, PT ;  /* 0x000000140900780c */ /* 0x040fe40003fa2270 */
[----:B------:R-:W-:Y:S01]  /*0290*/  IADD3 R9, PT, PT, R9, 0x4, RZ ;  /* 0x0000000409097810 */ /* 0x000fe20007ffe0ff */
[----:B--2---:R-:W-:-:S03]  /*02a0*/  IMAD.WIDE.U32 R4, R5, R8, RZ ;  /* 0x0000000805047225 */ /* 0x004fc600078e00ff */
[----:B------:R-:W-:-:S04]  /*02b0*/  IADD3 R4, P6, PT, R4, R11, RZ ;  /* 0x0000000b04047210 */ /* 0x000fc80007fde0ff */
[----:B------:R-:W-:Y:S01]  /*02c0*/  IADD3.X R11, PT, PT, R5, UR5, RZ, P6, !PT ;  /* 0x00000005050b7c10 */ /* 0x000fe2000b7fe4ff */
[--C-:B------:R-:W-:Y:S01]  /*02d0*/  @P1 IMAD.MOV.U32 R12, RZ, RZ, R4.reuse ;  /* 0x000000ffff0c1224 */ /* 0x100fe200078e0004 */
[----:B------:R-:W-:Y:S01]  /*02e0*/  @P0 MOV R10, R4 ;  /* 0x00000004000a0202 */ /* 0x000fe20000000f00 */
[--C-:B------:R-:W-:Y:S02]  /*02f0*/  @P2 IMAD.MOV.U32 R13, RZ, RZ, R4.reuse ;  /* 0x000000ffff0d2224 */ /* 0x100fe400078e0004 */
[--C-:B------:R-:W-:Y:S02]  /*0300*/  @P3 IMAD.MOV.U32 R14, RZ, RZ, R4.reuse ;  /* 0x000000ffff0e3224 */ /* 0x100fe400078e0004 */
[--C-:B------:R-:W-:Y:S02]  /*0310*/  @P4 IMAD.MOV.U32 R15, RZ, RZ, R4.reuse ;  /* 0x000000ffff0f4224 */ /* 0x100fe400078e0004 */
[----:B------:R-:W-:Y:S01]  /*0320*/  @P5 IMAD.MOV.U32 R16, RZ, RZ, R4 ;  /* 0x000000ffff105224 */ /* 0x000fe200078e0004 */
[----:B------:R-:W-:Y:S06]  /*0330*/  BRA.U UP0, `(.L_x_3) ;  /* 0xfffffffd00a07547 */ /* 0x000fec000b83ffff */
[----:B------:R-:W-:Y:S01]  /*0340*/  SHF.R.U32.HI R0, RZ, 0x17, R0 ;  /* 0x00000017ff007819 */ /* 0x000fe20000011600 */
[----:B------:R-:W-:Y:S04]  /*0350*/  BSSY.RECONVERGENT B1, `(.L_x_4) ;  /* 0x0000027000017945 */ /* 0x000fe80003800200 */
[C---:B------:R-:W-:Y:S01]  /*0360*/  VIADD R4, R0.reuse, 0xffffff80 ;  /* 0xffffff8000047836 */ /* 0x040fe20000000000 */
[----:B------:R-:W-:-:S04]  /*0370*/  LOP3.LUT P6, R0, R0, 0x1f, RZ, 0xc0, !PT ;  /* 0x0000001f00007812 */ /* 0x000fc800078cc0ff */
[----:B------:R-:W-:-:S05]  /*0380*/  SHF.R.U32.HI R4, RZ, 0x5, R4 ;  /* 0x00000005ff047819 */ /* 0x000fca0000011604 */
[----:B------:R-:W-:-:S05]  /*0390*/  IMAD.U32 R6, R4, -0x4, RZ ;  /* 0xfffffffc04067824 */ /* 0x000fca00078e00ff */
[C---:B------:R-:W-:Y:S02]  /*03a0*/  ISETP.EQ.AND P3, PT, R6.reuse, -0x18, PT ;  /* 0xffffffe80600780c */ /* 0x040fe40003f62270 */
[C---:B------:R-:W-:Y:S02]  /*03b0*/  ISETP.EQ.AND P4, PT, R6.reuse, -0x14, PT ;  /* 0xffffffec0600780c */ /* 0x040fe40003f82270 */
[C---:B------:R-:W-:Y:S02]  /*03c0*/  ISETP.EQ.AND P2, PT, R6.reuse, -0x10, PT ;  /* 0xfffffff00600780c */ /* 0x040fe40003f42270 */
[C---:B------:R-:W-:Y:S02]  /*03d0*/  ISETP.EQ.AND P1, PT, R6.reuse, -0xc, PT ;  /* 0xfffffff40600780c */ /* 0x040fe40003f22270 */
[C---:B------:R-:W-:Y:S02]  /*03e0*/  ISETP.EQ.AND P0, PT, R6.reuse, -0x8, PT ;  /* 0xfffffff80600780c */ /* 0x040fe40003f02270 */
[----:B------:R-:W-:-:S03]  /*03f0*/  ISETP.EQ.AND P5, PT, R6, RZ, PT ;  /* 0x000000ff0600720c */ /* 0x000fc60003fa2270 */
[--C-:B------:R-:W-:Y:S01]  /*0400*/  @P3 IMAD.MOV.U32 R4, RZ, RZ, R10.reuse ;  /* 0x000000ffff043224 */ /* 0x100fe200078e000a */
[C---:B------:R-:W-:Y:S01]  /*0410*/  ISETP.EQ.AND P3, PT, R6.reuse, -0x4, PT ;  /* 0xfffffffc0600780c */ /* 0x040fe20003f62270 */
[----:B------:R-:W-:Y:S02]  /*0420*/  @P4 IMAD.MOV.U32 R5, RZ, RZ, R10 ;  /* 0x000000ffff054224 */ /* 0x000fe400078e000a */
[----:B------:R-:W-:Y:S01]  /*0430*/  @P4 IMAD.MOV.U32 R4, RZ, RZ, R12 ;  /* 0x000000ffff044224 */ /* 0x000fe200078e000c */
[----:B------:R-:W-:Y:S01]  /*0440*/  ISETP.EQ.AND P4, PT, R6, 0x4, PT ;  /* 0x000000040600780c */ /* 0x000fe20003f82270 */
[----:B------:R-:W-:Y:S01]  /*0450*/  @P2 IMAD.MOV.U32 R4, RZ, RZ, R13 ;  /* 0x000000ffff042224 */ /* 0x000fe200078e000d */
[----:B------:R-:W-:Y:S01]  /*0460*/  @P2 MOV R5, R12 ;  /* 0x0000000c00052202 */ /* 0x000fe20000000f00 */
[----:B------:R-:W-:Y:S02]  /*0470*/  @P1 IMAD.MOV.U32 R4, RZ, RZ, R14 ;  /* 0x000000ffff041224 */ /* 0x000fe400078e000e */
[----:B------:R-:W-:-:S02]  /*0480*/  @P0 IMAD.MOV.U32 R4, RZ, RZ, R15 ;  /* 0x000000ffff040224 */ /* 0x000fc400078e000f */
[----:B------:R-:W-:Y:S02]  /*0490*/  @P1 IMAD.MOV.U32 R5, RZ, RZ, R13 ;  /* 0x000000ffff051224 */ /* 0x000fe400078e000d */
[----:B------:R-:W-:Y:S02]  /*04a0*/  @P3 IMAD.MOV.U32 R4, RZ, RZ, R16 ;  /* 0x000000ffff043224 */ /* 0x000fe400078e0010 */
[--C-:B------:R-:W-:Y:S02]  /*04b0*/  @P5 IMAD.MOV.U32 R4, RZ, RZ, R11.reuse ;  /* 0x000000ffff045224 */ /* 0x100fe400078e000b */
[----:B------:R-:W-:Y:S01]  /*04c0*/  @P0 IMAD.MOV.U32 R5, RZ, RZ, R14 ;  /* 0x000000ffff050224 */ /* 0x000fe200078e000e */
[----:B------:R-:W-:Y:S01]  /*04d0*/  @P3 MOV R5, R15 ;  /* 0x0000000f00053202 */ /* 0x000fe20000000f00 */
[----:B------:R-:W-:Y:S02]  /*04e0*/  @P5 IMAD.MOV.U32 R5, RZ, RZ, R16 ;  /* 0x000000ffff055224 */ /* 0x000fe400078e0010 */
[----:B------:R-:W-:-:S02]  /*04f0*/  @P4 IMAD.MOV.U32 R5, RZ, RZ, R11 ;  /* 0x000000ffff054224 */ /* 0x000fc400078e000b */
[----:B------:R-:W-:Y:S01]  /*0500*/  IMAD.MOV.U32 R9, RZ, RZ, R4 ;  /* 0x000000ffff097224 */ /* 0x000fe200078e0004 */
[----:B------:R-:W-:Y:S06]  /*0510*/  @!P6 BRA `(.L_x_5) ;  /* 0x000000000028e947 */ /* 0x000fec0003800000 */
[----:B------:R-:W-:Y:S01]  /*0520*/  @P2 MOV R4, R10 ;  /* 0x0000000a00042202 */ /* 0x000fe20000000f00 */
[----:B------:R-:W-:Y:S01]  /*0530*/  @P1 IMAD.MOV.U32 R4, RZ, RZ, R12 ;  /* 0x000000ffff041224 */ /* 0x000fe200078e000c */
[----:B------:R-:W-:Y:S01]  /*0540*/  SHF.L.W.U32.HI R9, R5, R0, R9 ;  /* 0x0000000005097219 */ /* 0x000fe20000010e09 */
[----:B------:R-:W-:Y:S01]  /*0550*/  @P0 IMAD.MOV.U32 R4, RZ, RZ, R13 ;  /* 0x000000ffff040224 */ /* 0x000fe200078e000d */
[----:B------:R-:W-:Y:S01]  /*0560*/  ISETP.EQ.AND P0, PT, R6, 0x8, PT ;  /* 0x000000080600780c */ /* 0x000fe20003f02270 */
[----:B------:R-:W-:Y:S02]  /*0570*/  @P3 IMAD.MOV.U32 R4, RZ, RZ, R14 ;  /* 0x000000ffff043224 */ /* 0x000fe400078e000e */
[----:B------:R-:W-:Y:S01]  /*0580*/  @P5 IMAD.MOV.U32 R4, RZ, RZ, R15 ;  /* 0x000000ffff045224 */ /* 0x000fe200078e000f */
[----:B------:R-:W-:-:S09]  /*0590*/  @P4 MOV R4, R16 ;  /* 0x0000001000044202 */ /* 0x000fd20000000f00 */
[----:B------:R-:W-:-:S05]  /*05a0*/  @P0 IMAD.MOV.U32 R4, RZ, RZ, R11 ;  /* 0x000000ffff040224 */ /* 0x000fca00078e000b */
[----:B------:R-:W-:-:S07]  /*05b0*/  SHF.L.W.U32.HI R5, R4, R0, R5 ;  /* 0x0000000004057219 */ /* 0x000fce0000010e05 */
.L_x_5:
[----:B------:R-:W-:Y:S05]  /*05c0*/  BSYNC.RECONVERGENT B1 ;  /* 0x0000000000017941 */ /* 0x000fea0003800200 */
.L_x_4:
[C---:B------:R-:W-:Y:S01]  /*05d0*/  SHF.L.W.U32.HI R11, R5.reuse, 0x2, R9 ;  /* 0x00000002050b7819 */ /* 0x040fe20000010e09 */
[----:B------:R-:W-:Y:S01]  /*05e0*/  IMAD.SHL.U32 R5, R5, 0x4, RZ ;  /* 0x0000000405057824 */ /* 0x000fe200078e00ff */
[----:B------:R-:W-:Y:S01]  /*05f0*/  UMOV UR4, 0x54442d19 ;  /* 0x54442d1900047882 */ /* 0x000fe20000000000 */
[----:B------:R-:W-:Y:S01]  /*0600*/  UMOV UR5, 0x3bf921fb ;  /* 0x3bf921fb00057882 */ /* 0x000fe20000000000 */
[----:B------:R-:W-:Y:S02]  /*0610*/  SHF.R.S32.HI R0, RZ, 0x1f, R11 ;  /* 0x0000001fff007819 */ /* 0x000fe4000001140b */
[----:B------:R-:W-:Y:S02]  /*0620*/  ISETP.GE.AND P0, PT, R11, RZ, PT ;  /* 0x000000ff0b00720c */ /* 0x000fe40003f06270 */
[C---:B------:R-:W-:Y:S02]  /*0630*/  LOP3.LUT R6, R0.reuse, R5, RZ, 0x3c, !PT ;  /* 0x0000000500067212 */ /* 0x040fe400078e3cff */
[----:B------:R-:W-:-:S02]  /*0640*/  LOP3.LUT R7, R0, R11, RZ, 0x3c, !PT ;  /* 0x0000000b00077212 */ /* 0x000fc400078e3cff */
[----:B------:R-:W-:Y:S02]  /*0650*/  SHF.R.U32.HI R8, RZ, 0x1e, R9 ;  /* 0x0000001eff087819 */ /* 0x000fe40000011609 */
[----:B------:R-:W0:Y:S02]  /*0660*/  I2F.F64.S64 R4, R6 ;  /* 0x0000000600047312 */ /* 0x000e240000301c00 */
[----:B------:R-:W-:Y:S01]  /*0670*/  LEA.HI R8, R11, R8, RZ, 0x1 ;  /* 0x000000080b087211 */ /* 0x000fe200078f08ff */
[----:B0-----:R-:W-:-:S10]  /*0680*/  DMUL R4, R4, UR4 ;  /* 0x0000000404047c28 */ /* 0x001fd40008000000 */
[----:B------:R-:W0:Y:S02]  /*0690*/  F2F.F32.F64 R4, R4 ;  /* 0x0000000400047310 */ /* 0x000e240000301000 */
[----:B0-----:R-:W-:-:S07]  /*06a0*/  FSEL R9, -R4, R4, !P0 ;  /* 0x0000000404097208 */ /* 0x001fce0004000100 */
.L_x_2:
[----:B------:R-:W-:Y:S05]  /*06b0*/  BSYNC.RECONVERGENT B0 ;  /* 0x0000000000007941 */ /* 0x000fea0003800200 */
.L_x_1:
[----:B------:R-:W0:Y:S01]  /*06c0*/  S2UR UR5, SR_CgaCtaId ;  /* 0x00000000000579c3 */ /* 0x000e220000008800 */
[----:B------:R-:W-:Y:S02]  /*06d0*/  IMAD.MOV.U32 R5, RZ, RZ, 0x37cbac00 ;  /* 0x37cbac00ff057424 */ /* 0x000fe400078e00ff */
[----:B------:R-:W-:Y:S01]  /*06e0*/  FMUL R0, R9, R9 ;  /* 0x0000000909007220 */ /* 0x000fe20000400000 */
[----:B------:R-:W-:Y:S01]  /*06f0*/  LOP3.LUT R6, R8, 0x1, RZ, 0xc0, !PT ;  /* 0x0000000108067812 */ /* 0x000fe200078ec0ff */
[----:B------:R-:W-:Y:S01]  /*0700*/  IMAD.MOV.U32 R7, RZ, RZ, 0x3d2aaabb ;  /* 0x3d2aaabbff077424 */ /* 0x000fe200078e00ff */
[----:B------:R-:W-:Y:S01]  /*0710*/  MOV R11, 0x3effffff ;  /* 0x3effffff000b7802 */ /* 0x000fe20000000f00 */
[----:B------:R-:W-:Y:S01]  /*0720*/  FFMA R4, R0, R5, -0.0013887860113754868507 ;  /* 0xbab607ed00047423 */ /* 0x000fe20000000005 */
[----:B------:R-:W-:Y:S01]  /*0730*/  ISETP.NE.U32.AND P0, PT, R6, 0x1, PT ;  /* 0x000000010600780c */ /* 0x000fe20003f05070 */
[----:B------:R-:W-:Y:S01]  /*0740*/  UMOV UR4, 0x400 ;  /* 0x0000040000047882 */ /* 0x000fe20000000000 */
[----:B------:R-:W-:Y:S01]  /*0750*/  LOP3.LUT P1, RZ, R8, 0x2, RZ, 0xc0, !PT ;  /* 0x0000000208ff7812 */ /* 0x000fe2000782c0ff */
[----:B------:R-:W1:Y:S01]  /*0760*/  LDCU UR8, c[0x0][0x388] ;  /* 0x00007100ff0877ac */ /* 0x000e620008000800 */
[----:B------:R-:W-:Y:S01]  /*0770*/  FSEL R5, R4, -0.00019574658654164522886, !P0 ;  /* 0xb94d415304057808 */ /* 0x000fe20004000000 */
[C---:B------:R-:W-:Y:S01]  /*0780*/  IMAD.SHL.U32 R4, R2.reuse, 0x2, RZ ;  /* 0x0000000202047824 */ /* 0x040fe200078e00ff */
[----:B------:R-:W-:Y:S01]  /*0790*/  FSEL R7, R7, 0.0083327032625675201416, !P0 ;  /* 0x3c0885e407077808 */ /* 0x000fe20004000000 */
[----:B------:R-:W-:Y:S01]  /*07a0*/  IMAD.SHL.U32 R2, R2, 0x4, RZ ;  /* 0x0000000402027824 */ /* 0x000fe200078e00ff */
[----:B------:R-:W-:-:S02]  /*07b0*/  FSEL R11, -R11, -0.16666662693023681641, !P0 ;  /* 0xbe2aaaa80b0b7808 */ /* 0x000fc40004000100 */
[----:B------:R-:W-:Y:S01]  /*07c0*/  FSEL R9, R9, 1, P0 ;  /* 0x3f80000009097808 */ /* 0x000fe20000000000 */
[----:B------:R-:W-:Y:S01]  /*07d0*/  FFMA R5, R0, R5, R7 ;  /* 0x0000000500057223 */ /* 0x000fe20000000007 */
[----:B------:R-:W-:Y:S02]  /*07e0*/  LOP3.LUT R4, R4, 0x20, RZ, 0xc0, !PT ;  /* 0x0000002004047812 */ /* 0x000fe400078ec0ff */
[----:B------:R-:W-:Y:S01]  /*07f0*/  LOP3.LUT R7, R2, 0x3c, RZ, 0xc0, !PT ;  /* 0x0000003c02077812 */ /* 0x000fe200078ec0ff */
[C---:B------:R-:W-:Y:S01]  /*0800*/  FFMA R5, R0.reuse, R5, R11 ;  /* 0x0000000500057223 */ /* 0x040fe2000000000b */
[----:B------:R-:W-:Y:S01]  /*0810*/  FFMA R0, R0, R9, RZ ;  /* 0x0000000900007223 */ /* 0x000fe200000000ff */
[----:B0-----:R-:W-:Y:S02]  /*0820*/  ULEA UR4, UR5, UR4, 0x18 ;  /* 0x0000000405047291 */ /* 0x001fe4000f8ec0ff */
[----:B------:R-:W-:Y:S02]  /*0830*/  IMAD.IADD R4, R4, 0x1, R7 ;  /* 0x0000000104047824 */ /* 0x000fe400078e0207 */
[----:B------:R-:W-:Y:S01]  /*0840*/  FFMA R0, R0, R5, R9 ;  /* 0x0000000500007223 */ /* 0x000fe20000000009 */
[----:B-1----:R-:W-:-:S02]  /*0850*/  ISETP.GE.U32.AND P0, PT, R3, UR8, PT ;  /* 0x0000000803007c0c */ /* 0x002fc4000bf06070 */
[----:B------:R-:W-:Y:S01]  /*0860*/  LEA R7, R4, UR4, 0x2 ;  /* 0x0000000404077c11 */ /* 0x000fe2000f8e10ff */
[----:B------:R-:W-:-:S05]  /*0870*/  @P1 FADD R0, RZ, -R0 ;  /* 0x80000000ff001221 */ /* 0x000fca0000000000 */
[----:B------:R0:W-:Y:S01]  /*0880*/  STS [R7], R0 ;  /* 0x0000000007007388 */ /* 0x0001e20000000800 */
[----:B------:R-:W-:Y:S06]  /*0890*/  BAR.SYNC.DEFER_BLOCKING 0x0 ;  /* 0x0000000000007b1d */ /* 0x000fec0000010000 */
[----:B------:R-:W-:Y:S05]  /*08a0*/  @P0 EXIT ;  /* 0x000000000000094d */ /* 0x000fea0003800000 */
[----:B0-----:R-:W0:Y:S01]  /*08b0*/  LDS R7, [R7] ;  /* 0x0000000007077984 */ /* 0x001e220000000800 */
[----:B------:R-:W1:Y:S02]  /*08c0*/  LDC.64 R4, c[0x0][0x380] ;  /* 0x0000e000ff047b82 */ /* 0x000e640000000a00 */
[----:B-1----:R-:W-:-:S05]  /*08d0*/  IMAD.WIDE.U32 R2, R3, 0x4, R4 ;  /* 0x0000000403027825 */ /* 0x002fca00078e0004 */
[----:B0-----:R-:W-:Y:S01]  /*08e0*/  STG.E desc[UR6][R2.64], R7 ;  /* 0x0000000702007986 */ /* 0x001fe2000c101906 */
[----:B------:R-:W-:Y:S05]  /*08f0*/  EXIT ;  /* 0x000000000000794d */ /* 0x000fea0003800000 */
.L_x_6:
        /* <DEDUP_REMOVED lines=16> */
.L_x_8:


//--------------------- .nv.global.init           --------------------------
	.section	.nv.global.init,"aw",@progbits
	.align	4
.nv.global.init:
	.type		__cudart_i2opi_f,@object
	.size		__cudart_i2opi_f,(.L_0 - __cudart_i2opi_f)
__cudart_i2opi_f:
        /*0000*/ 	.byte	0x41, 0x90, 0x43, 0x3c, 0x99, 0x95, 0x62, 0xdb, 0xc0, 0xdd, 0x34, 0xf5, 0xd1, 0x57, 0x27, 0xfc
        /*0010*/ 	.byte	0x29, 0x15, 0x44, 0x4e, 0x6e, 0x83, 0xf9, 0xa2
.L_0:


//--------------------- .nv.shared.reserved.0     --------------------------
	.section	.nv.shared.reserved.0,"aw",@nobits
	.weak		__nv_reservedSMEM_offset_0_alias
	.size		__nv_reservedSMEM_offset_0_alias, 0, 64
	.other		__nv_reservedSMEM_offset_0_alias,@"STO_CUDA_RESERVED_SHARED STV_DEFAULT"
__nv_reservedSMEM_offset_0_alias:
	.zero		0
	.zero		64


//--------------------- .nv.shared._ZN32_GLOBAL__N__ec61a373_4_k_cu_main13bank_conflictEPfi --------------------------
	.section	.nv.shared._ZN32_GLOBAL__N__ec61a373_4_k_cu_main13bank_conflictEPfi,"aw",@nobits
	.sectionflags	@""
	.align	4
.nv.shared._ZN32_GLOBAL__N__ec61a373_4_k_cu_main13bank_conflictEPfi:
	.zero		1152


//--------------------- .nv.constant0._ZN32_GLOBAL__N__ec61a373_4_k_cu_main14memory_paddingEv --------------------------
	.section	.nv.constant0._ZN32_GLOBAL__N__ec61a373_4_k_cu_main14memory_paddingEv,"a",@progbits
	.sectionflags	@""
	.align	4
.nv.constant0._ZN32_GLOBAL__N__ec61a373_4_k_cu_main14memory_paddingEv:
	.zero		896


//--------------------- .nv.constant0._ZN32_GLOBAL__N__ec61a373_4_k_cu_main13bank_conflictEPfi --------------------------
	.section	.nv.constant0._ZN32_GLOBAL__N__ec61a373_4_k_cu_main13bank_conflictEPfi,"a",@progbits
	.sectionflags	@""
	.align	4
.nv.constant0._ZN32_GLOBAL__N__ec61a373_4_k_cu_main13bank_conflictEPfi:
	.zero		908


//--------------------- SYMBOLS --------------------------

	.type		.nv.reservedSmem.offset0,@object
	.size		.nv.reservedSmem.offset0,0x4
	.type		.nv.reservedSmem.cap,@object
	.size		.nv.reservedSmem.cap,0x4
